//
// Generated by NVIDIA NVVM Compiler
//
// Compiler Build ID: CL-36424714
// Cuda compilation tools, release 13.0, V13.0.88
// Based on NVVM 20.0.0
//

.version 9.0
.target sm_100
.address_size 64

	// .globl	_Z16reduction_atomicPKfPfi
.extern .shared .align 16 .b8 s_sum[];

.visible .entry _Z16reduction_atomicPKfPfi(
	.param .u64 .ptr .align 1 _Z16reduction_atomicPKfPfi_param_0,
	.param .u64 .ptr .align 1 _Z16reduction_atomicPKfPfi_param_1,
	.param .u32 _Z16reduction_atomicPKfPfi_param_2
)
{
	.reg .pred 	%p<9>;
	.reg .b32 	%r<32>;
	.reg .b32 	%f<12>;
	.reg .b64 	%rd<15>;

	ld.param.u64 	%rd3, [_Z16reduction_atomicPKfPfi_param_0];
	ld.param.u64 	%rd2, [_Z16reduction_atomicPKfPfi_param_1];
	ld.param.u32 	%r14, [_Z16reduction_atomicPKfPfi_param_2];
	cvta.to.global.u64 	%rd1, %rd3;
	mov.u32 	%r1, %tid.x;
	setp.ne.s32 	%p1, %r1, 0;
	@%p1 bra 	$L__BB0_2;
	mov.b32 	%r15, 0;
	st.shared.u32 	[s_sum], %r15;
$L__BB0_2:
	bar.sync 	0;
	mov.u32 	%r2, %ctaid.x;
	mov.u32 	%r16, %ntid.x;
	mad.lo.s32 	%r30, %r2, %r16, %r1;
	mov.u32 	%r17, %nctaid.x;
	mul.lo.s32 	%r4, %r16, %r17;
	setp.ge.s32 	%p2, %r30, %r14;
	@%p2 bra 	$L__BB0_9;
	add.s32 	%r18, %r30, %r4;
	max.s32 	%r19, %r14, %r18;
	setp.lt.s32 	%p3, %r18, %r14;
	selp.u32 	%r20, 1, 0, %p3;
	add.s32 	%r21, %r18, %r20;
	sub.s32 	%r22, %r19, %r21;
	div.u32 	%r23, %r22, %r4;
	add.s32 	%r5, %r23, %r20;
	and.b32  	%r24, %r5, 3;
	setp.eq.s32 	%p4, %r24, 3;
	@%p4 bra 	$L__BB0_6;
	add.s32 	%r25, %r5, 1;
	and.b32  	%r26, %r25, 3;
	neg.s32 	%r28, %r26;
$L__BB0_5:
	.pragma "nounroll";
	mul.wide.s32 	%rd4, %r30, 4;
	add.s64 	%rd5, %rd1, %rd4;
	ld.global.nc.f32 	%f1, [%rd5];
	atom.shared.add.f32 	%f2, [s_sum], %f1;
	add.s32 	%r30, %r30, %r4;
	add.s32 	%r28, %r28, 1;
	setp.ne.s32 	%p5, %r28, 0;
	@%p5 bra 	$L__BB0_5;
$L__BB0_6:
	setp.lt.u32 	%p6, %r5, 3;
	@%p6 bra 	$L__BB0_9;
	mul.wide.s32 	%rd8, %r4, 4;
	shl.b32 	%r27, %r4, 2;
$L__BB0_8:
	mul.wide.s32 	%rd6, %r30, 4;
	add.s64 	%rd7, %rd1, %rd6;
	ld.global.nc.f32 	%f3, [%rd7];
	atom.shared.add.f32 	%f4, [s_sum], %f3;
	add.s64 	%rd9, %rd7, %rd8;
	ld.global.nc.f32 	%f5, [%rd9];
	atom.shared.add.f32 	%f6, [s_sum], %f5;
	add.s64 	%rd10, %rd9, %rd8;
	ld.global.nc.f32 	%f7, [%rd10];
	atom.shared.add.f32 	%f8, [s_sum], %f7;
	add.s64 	%rd11, %rd10, %rd8;
	ld.global.nc.f32 	%f9, [%rd11];
	atom.shared.add.f32 	%f10, [s_sum], %f9;
	add.s32 	%r30, %r27, %r30;
	setp.lt.s32 	%p7, %r30, %r14;
	@%p7 bra 	$L__BB0_8;
$L__BB0_9:
	setp.ne.s32 	%p8, %r1, 0;
	bar.sync 	0;
	@%p8 bra 	$L__BB0_11;
	ld.shared.f32 	%f11, [s_sum];
	cvta.to.global.u64 	%rd12, %rd2;
	mul.wide.u32 	%rd13, %r2, 4;
	add.s64 	%rd14, %rd12, %rd13;
	st.global.f32 	[%rd14], %f11;
$L__BB0_11:
	ret;

}


// ===== COMPILED SASS (sm_100) =====

	.target	sm_100

	.elftype	@"ET_EXEC"


//--------------------- .note.nv.tkinfo           --------------------------
	.section	.note.nv.tkinfo,"",@"SHT_NOTE"
	.sectionflags	@"SHF_NOTE_NV_TKINFO"
	.tkinfo
        /*0018*/ 	.word	0x00000002
        /*0030*/ 	.string	""
        /*0030*/ 	.string	"ptxas"
        /*0030*/ 	.string	"Cuda compilation tools, release 13.0, V13.0.88"
        /*0030*/ 	.string	"Build cuda_13.0.r13.0/compiler.36424714_0"
        /*0030*/ 	.string	"-arch sm_100 -m 64 "



//--------------------- .note.nv.cuinfo           --------------------------
	.section	.note.nv.cuinfo,"",@"SHT_NOTE"
	.sectionflags	@"SHF_NOTE_NV_CUINFO"
        /*0018*/ 	.short	0x0002
        /*001a*/ 	.short	0x0064
        /*001c*/ 	.short	0x0082
	.zero		2


//--------------------- .nv.info                  --------------------------
	.section	.nv.info,"",@"SHT_CUDA_INFO"
	.align	4


	//----- nvinfo : EIATTR_REGCOUNT
	.align		4
        /*0000*/ 	.byte	0x04, 0x2f
        /*0002*/ 	.short	(.L_1 - .L_0)
	.align		4
.L_0:
        /*0004*/ 	.word	index@(_Z16reduction_atomicPKfPfi)
        /*0008*/ 	.word	0x0000000e


	//----- nvinfo : EIATTR_FRAME_SIZE
	.align		4
.L_1:
        /*000c*/ 	.byte	0x04, 0x11
        /*000e*/ 	.short	(.L_3 - .L_2)
	.align		4
.L_2:
        /*0010*/ 	.word	index@(_Z16reduction_atomicPKfPfi)
        /*0014*/ 	.word	0x00000000


	//----- nvinfo : EIATTR_MIN_STACK_SIZE
	.align		4
.L_3:
        /*0018*/ 	.byte	0x04, 0x12
        /*001a*/ 	.short	(.L_5 - .L_4)
	.align		4
.L_4:
        /*001c*/ 	.word	index@(_Z16reduction_atomicPKfPfi)
        /*0020*/ 	.word	0x00000000
.L_5:


//--------------------- .nv.compat                --------------------------
	.section	.nv.compat,"",@"SHT_CUDA_COMPAT_INFO"
	.align	4
        /*0000*/ 	.byte	0x02, 0x09, 0x00, 0x00, 0x02, 0x02, 0x01, 0x00, 0x02, 0x05, 0x05, 0x00, 0x03, 0x07, 0x01, 0x01
        /*0010*/ 	.byte	0x02, 0x03, 0x00, 0x00, 0x02, 0x06, 0x01, 0x00, 0x04, 0x0b, 0x08, 0x00, 0x09, 0x00, 0x00, 0x00
        /*0020*/ 	.byte	0x00, 0x00, 0x00, 0x00


//--------------------- .nv.info._Z16reduction_atomicPKfPfi --------------------------
	.section	.nv.info._Z16reduction_atomicPKfPfi,"",@"SHT_CUDA_INFO"
	.sectionflags	@""
	.align	4


	//----- nvinfo : EIATTR_CUDA_API_VERSION
	.align		4
        /*0000*/ 	.byte	0x04, 0x37
        /*0002*/ 	.short	(.L_7 - .L_6)
.L_6:
        /*0004*/ 	.word	0x00000082


	//----- nvinfo : EIATTR_KPARAM_INFO
	.align		4
.L_7:
        /*0008*/ 	.byte	0x04, 0x17
        /*000a*/ 	.short	(.L_9 - .L_8)
.L_8:
        /*000c*/ 	.word	0x00000000
        /*0010*/ 	.short	0x0002
        /*0012*/ 	.short	0x0010
        /*0014*/ 	.byte	0x00, 0xf0, 0x11, 0x00


	//----- nvinfo : EIATTR_KPARAM_INFO
	.align		4
.L_9:
        /*0018*/ 	.byte	0x04, 0x17
        /*001a*/ 	.short	(.L_11 - .L_10)
.L_10:
        /*001c*/ 	.word	0x00000000
        /*0020*/ 	.short	0x0001
        /*0022*/ 	.short	0x0008
        /*0024*/ 	.byte	0x00, 0xf5, 0x21, 0x00


	//----- nvinfo : EIATTR_KPARAM_INFO
	.align		4
.L_11:
        /*0028*/ 	.byte	0x04, 0x17
        /*002a*/ 	.short	(.L_13 - .L_12)
.L_12:
        /*002c*/ 	.word	0x00000000
        /*0030*/ 	.short	0x0000
        /*0032*/ 	.short	0x0000
        /*0034*/ 	.byte	0x00, 0xf5, 0x21, 0x00


	//----- nvinfo : EIATTR_SPARSE_MMA_MASK
	.align		4
.L_13:
        /*0038*/ 	.byte	0x03, 0x50
        /*003a*/ 	.short	0x0000


	//----- nvinfo : EIATTR_MAXREG_COUNT
	.align		4
        /*003c*/ 	.byte	0x03, 0x1b
        /*003e*/ 	.short	0x00ff


	//----- nvinfo : EIATTR_NUM_BARRIERS
	.align		4
        /*0040*/ 	.byte	0x02, 0x4c
        /*0042*/ 	.byte	0x01
	.zero		1


	//----- nvinfo : EIATTR_MERCURY_ISA_VERSION
	.align		4
        /*0044*/ 	.byte	0x03, 0x5f
        /*0046*/ 	.short	0x0101


	//----- nvinfo : EIATTR_VRC_CTA_INIT_COUNT
	.align		4
        /*0048*/ 	.byte	0x02, 0x4a
	.zero		1
	.zero		1


	//----- nvinfo : EIATTR_EXIT_INSTR_OFFSETS
	.align		4
        /*004c*/ 	.byte	0x04, 0x1c
        /*004e*/ 	.short	(.L_15 - .L_14)


	//   ....[0]....
.L_14:
        /*0050*/ 	.word	0x000006f0


	//   ....[1]....
        /*0054*/ 	.word	0x00000770


	//----- nvinfo : EIATTR_CRS_STACK_SIZE
	.align		4
.L_15:
        /*0058*/ 	.byte	0x04, 0x1e
        /*005a*/ 	.short	(.L_17 - .L_16)
.L_16:
        /*005c*/ 	.word	0x00000000


	//----- nvinfo : EIATTR_CBANK_PARAM_SIZE
	.align		4
.L_17:
        /*0060*/ 	.byte	0x03, 0x19
        /*0062*/ 	.short	0x0014


	//----- nvinfo : EIATTR_PARAM_CBANK
	.align		4
        /*0064*/ 	.byte	0x04, 0x0a
        /*0066*/ 	.short	(.L_19 - .L_18)
	.align		4
.L_18:
        /*0068*/ 	.word	index@(.nv.constant0._Z16reduction_atomicPKfPfi)
        /*006c*/ 	.short	0x0380
        /*006e*/ 	.short	0x0014


	//----- nvinfo : EIATTR_SW_WAR
	.align		4
.L_19:
        /*0070*/ 	.byte	0x04, 0x36
        /*0072*/ 	.short	(.L_21 - .L_20)
.L_20:
        /*0074*/ 	.word	0x00000008
.L_21:


//--------------------- .nv.callgraph             --------------------------
	.section	.nv.callgraph,"",@"SHT_CUDA_CALLGRAPH"
	.align	4
	.sectionentsize	8
	.align		4
        /*0000*/ 	.word	0x00000000
	.align		4
        /*0004*/ 	.word	0xffffffff
	.align		4
        /*0008*/ 	.word	0x00000000
	.align		4
        /*000c*/ 	.word	0xfffffffe
	.align		4
        /*0010*/ 	.word	0x00000000
	.align		4
        /*0014*/ 	.word	0xfffffffd
	.align		4
        /*0018*/ 	.word	0x00000000
	.align		4
        /*001c*/ 	.word	0xfffffffc


//--------------------- .text._Z16reduction_atomicPKfPfi --------------------------
	.section	.text._Z16reduction_atomicPKfPfi,"ax",@progbits
	.align	128
        .global         _Z16reduction_atomicPKfPfi
        .type           _Z16reduction_atomicPKfPfi,@function
        .size           _Z16reduction_atomicPKfPfi,(.L_x_17 - _Z16reduction_atomicPKfPfi)
        .other          _Z16reduction_atomicPKfPfi,@"STO_CUDA_ENTRY STV_DEFAULT"
_Z16reduction_atomicPKfPfi:
.text._Z16reduction_atomicPKfPfi:
[----:B------:R-:W-:Y:S01]  /*0000*/  LDC R1, c[0x0][0x37c] ;  /* 0x0000df00ff017b82 */ /* 0x000fe20000000800 */
[----:B------:R-:W0:Y:S01]  /*0010*/  S2R R3, SR_TID.X ;  /* 0x0000000000037919 */ /* 0x000e220000002100 */
[----:B------:R-:W1:Y:S06]  /*0020*/  LDCU UR4, c[0x0][0x360] ;  /* 0x00006c00ff0477ac */ /* 0x000e6c0008000800 */
[----:B------:R-:W2:Y:S01]  /*0030*/  LDC R6, c[0x0][0x370] ;  /* 0x0000dc00ff067b82 */ /* 0x000ea20000000800 */
[----:B------:R-:W-:Y:S01]  /*0040*/  BSSY.RECONVERGENT B0, `(.L_x_0) ;  /* 0x0000068000007945 */ /* 0x000fe20003800200 */
[----:B------:R-:W1:Y:S01]  /*0050*/  S2R R0, SR_CTAID.X ;  /* 0x0000000000007919 */ /* 0x000e620000002500 */
[----:B------:R-:W3:Y:S01]  /*0060*/  LDCU UR5, c[0x0][0x390] ;  /* 0x00007200ff0577ac */ /* 0x000ee20008000800 */
[----:B------:R-:W4:Y:S01]  /*0070*/  LDCU.64 UR6, c[0x0][0x358] ;  /* 0x00006b00ff0677ac */ /* 0x000f220008000a00 */
[----:B0-----:R-:W-:-:S13]  /*0080*/  ISETP.NE.AND P0, PT, R3, RZ, PT ;  /* 0x000000ff0300720c */ /* 0x001fda0003f05270 */
[----:B------:R-:W0:Y:S01]  /*0090*/  @!P0 S2R R5, SR_CgaCtaId ;  /* 0x0000000000058919 */ /* 0x000e220000008800 */
[----:B------:R-:W-:-:S04]  /*00a0*/  @!P0 MOV R2, 0x400 ;  /* 0x0000040000028802 */ /* 0x000fc80000000f00 */
[----:B0-----:R-:W-:Y:S01]  /*00b0*/  @!P0 LEA R4, R5, R2, 0x18 ;  /* 0x0000000205048211 */ /* 0x001fe200078ec0ff */
[----:B-1----:R-:W-:Y:S02]  /*00c0*/  IMAD R5, R0, UR4, R3 ;  /* 0x0000000400057c24 */ /* 0x002fe4000f8e0203 */
[----:B--2---:R-:W-:Y:S02]  /*00d0*/  IMAD R2, R6, UR4, RZ ;  /* 0x0000000406027c24 */ /* 0x004fe4000f8e02ff */
[----:B------:R0:W-:Y:S01]  /*00e0*/  @!P0 STS [R4], RZ ;  /* 0x000000ff04008388 */ /* 0x0001e20000000800 */
[----:B------:R-:W-:Y:S01]  /*00f0*/  BAR.SYNC.DEFER_BLOCKING 0x0 ;  /* 0x0000000000007b1d */ /* 0x000fe20000010000 */
[----:B---3--:R-:W-:-:S13]  /*0100*/  ISETP.GE.AND P0, PT, R5, UR5, PT ;  /* 0x0000000505007c0c */ /* 0x008fda000bf06270 */
[----:B0---4-:R-:W-:Y:S05]  /*0110*/  @P0 BRA `(.L_x_1) ;  /* 0x0000000400680947 */ /* 0x011fea0003800000 */
[----:B------:R-:W0:Y:S01]  /*0120*/  I2F.U32.RP R10, R2 ;  /* 0x00000002000a7306 */ /* 0x000e220000209000 */
[C---:B------:R-:W-:Y:S01]  /*0130*/  IADD3 R4, PT, PT, R2.reuse, R5, RZ ;  /* 0x0000000502047210 */ /* 0x040fe20007ffe0ff */
[----:B------:R-:W-:Y:S01]  /*0140*/  IMAD.MOV R11, RZ, RZ, -R2 ;  /* 0x000000ffff0b7224 */ /* 0x000fe200078e0a02 */
[----:B------:R-:W-:Y:S01]  /*0150*/  ISETP.NE.U32.AND P2, PT, R2, RZ, PT ;  /* 0x000000ff0200720c */ /* 0x000fe20003f45070 */
[----:B------:R-:W-:Y:S01]  /*0160*/  BSSY.RECONVERGENT B1, `(.L_x_2) ;  /* 0x000002b000017945 */ /* 0x000fe20003800200 */
[C---:B------:R-:W-:Y:S02]  /*0170*/  ISETP.GE.AND P0, PT, R4.reuse, UR5, PT ;  /* 0x0000000504007c0c */ /* 0x040fe4000bf06270 */
[----:B------:R-:W-:Y:S02]  /*0180*/  VIMNMX R9, PT, PT, R4, UR5, !PT ;  /* 0x0000000504097c48 */ /* 0x000fe4000ffe0100 */
[----:B------:R-:W-:-:S04]  /*0190*/  SEL R8, RZ, 0x1, P0 ;  /* 0x00000001ff087807 */ /* 0x000fc80000000000 */
[----:B------:R-:W-:Y:S01]  /*01a0*/  IADD3 R9, PT, PT, R9, -R4, -R8 ;  /* 0x8000000409097210 */ /* 0x000fe20007ffe808 */
[----:B0-----:R-:W0:Y:S02]  /*01b0*/  MUFU.RCP R10, R10 ;  /* 0x0000000a000a7308 */ /* 0x001e240000001000 */
[----:B0-----:R-:W-:-:S06]  /*01c0*/  VIADD R6, R10, 0xffffffe ;  /* 0x0ffffffe0a067836 */ /* 0x001fcc0000000000 */
[----:B------:R0:W1:Y:S02]  /*01d0*/  F2I.FTZ.U32.TRUNC.NTZ R7, R6 ;  /* 0x0000000600077305 */ /* 0x000064000021f000 */
[----:B0-----:R-:W-:Y:S02]  /*01e0*/  IMAD.MOV.U32 R6, RZ, RZ, RZ ;  /* 0x000000ffff067224 */ /* 0x001fe400078e00ff */
[----:B-1----:R-:W-:-:S04]  /*01f0*/  IMAD R11, R11, R7, RZ ;  /* 0x000000070b0b7224 */ /* 0x002fc800078e02ff */
[----:B------:R-:W-:-:S06]  /*0200*/  IMAD.HI.U32 R10, R7, R11, R6 ;  /* 0x0000000b070a7227 */ /* 0x000fcc00078e0006 */
[----:B------:R-:W-:-:S04]  /*0210*/  IMAD.HI.U32 R7, R10, R9, RZ ;  /* 0x000000090a077227 */ /* 0x000fc800078e00ff */
[----:B------:R-:W-:-:S04]  /*0220*/  IMAD.MOV R4, RZ, RZ, -R7 ;  /* 0x000000ffff047224 */ /* 0x000fc800078e0a07 */
[----:B------:R-:W-:-:S05]  /*0230*/  IMAD R9, R2, R4, R9 ;  /* 0x0000000402097224 */ /* 0x000fca00078e0209 */
[----:B------:R-:W-:-:S13]  /*0240*/  ISETP.GE.U32.AND P0, PT, R9, R2, PT ;  /* 0x000000020900720c */ /* 0x000fda0003f06070 */
[----:B------:R-:W-:Y:S01]  /*0250*/  @P0 IADD3 R9, PT, PT, -R2, R9, RZ ;  /* 0x0000000902090210 */ /* 0x000fe20007ffe1ff */
[----:B------:R-:W-:-:S03]  /*0260*/  @P0 VIADD R7, R7, 0x1 ;  /* 0x0000000107070836 */ /* 0x000fc60000000000 */
[----:B------:R-:W-:-:S13]  /*0270*/  ISETP.GE.U32.AND P1, PT, R9, R2, PT ;  /* 0x000000020900720c */ /* 0x000fda0003f26070 */
[----:B------:R-:W-:Y:S01]  /*0280*/  @P1 VIADD R7, R7, 0x1 ;  /* 0x0000000107071836 */ /* 0x000fe20000000000 */
[----:B------:R-:W-:-:S04]  /*0290*/  @!P2 LOP3.LUT R7, RZ, R2, RZ, 0x33, !PT ;  /* 0x00000002ff07a212 */ /* 0x000fc800078e33ff */
[----:B------:R-:W-:-:S04]  /*02a0*/  IADD3 R8, PT, PT, R8, R7, RZ ;  /* 0x0000000708087210 */ /* 0x000fc80007ffe0ff */
[----:B------:R-:W-:-:S04]  /*02b0*/  LOP3.LUT R4, R8, 0x3, RZ, 0xc0, !PT ;  /* 0x0000000308047812 */ /* 0x000fc800078ec0ff */
[----:B------:R-:W-:-:S13]  /*02c0*/  ISETP.NE.AND P0, PT, R4, 0x3, PT ;  /* 0x000000030400780c */ /* 0x000fda0003f05270 */
[----:B------:R-:W-:Y:S05]  /*02d0*/  @!P0 BRA `(.L_x_3) ;  /* 0x00000000004c8947 */ /* 0x000fea0003800000 */
[----:B------:R-:W0:Y:S01]  /*02e0*/  S2R R7, SR_CgaCtaId ;  /* 0x0000000000077919 */ /* 0x000e220000008800 */
[----:B------:R-:W-:Y:S01]  /*02f0*/  VIADD R4, R8, 0x1 ;  /* 0x0000000108047836 */ /* 0x000fe20000000000 */
[----:B------:R-:W-:-:S04]  /*0300*/  MOV R6, 0x400 ;  /* 0x0000040000067802 */ /* 0x000fc80000000f00 */
[----:B------:R-:W-:-:S05]  /*0310*/  LOP3.LUT R4, R4, 0x3, RZ, 0xc0, !PT ;  /* 0x0000000304047812 */ /* 0x000fca00078ec0ff */
[----:B------:R-:W-:Y:S01]  /*0320*/  IMAD.MOV R4, RZ, RZ, -R4 ;  /* 0x000000ffff047224 */ /* 0x000fe200078e0a04 */
[----:B0-----:R-:W-:-:S07]  /*0330*/  LEA R10, R7, R6, 0x18 ;  /* 0x00000006070a7211 */ /* 0x001fce00078ec0ff */
.L_x_6:
[----:B------:R-:W0:Y:S02]  /*0340*/  LDC.64 R6, c[0x0][0x380] ;  /* 0x0000e000ff067b82 */ /* 0x000e240000000a00 */
[----:B0-----:R-:W-:-:S05]  /*0350*/  IMAD.WIDE R6, R5, 0x4, R6 ;  /* 0x0000000405067825 */ /* 0x001fca00078e0206 */
[----:B------:R0:W5:Y:S01]  /*0360*/  LDG.E.CONSTANT R9, desc[UR6][R6.64] ;  /* 0x0000000606097981 */ /* 0x000162000c1e9900 */
[----:B------:R-:W-:Y:S01]  /*0370*/  BSSY.RECONVERGENT B2, `(.L_x_4) ;  /* 0x0000005000027945 */ /* 0x000fe20003800200 */
.L_x_5:
[----:B0-----:R-:W0:Y:S02]  /*0380*/  LDS R6, [R10] ;  /* 0x000000000a067984 */ /* 0x001e240000000800 */
[----:B0----5:R-:W-:-:S05]  /*0390*/  FADD R7, R9, R6 ;  /* 0x0000000609077221 */ /* 0x021fca0000000000 */
[----:B------:R-:W0:Y:S02]  /*03a0*/  ATOMS.CAST.SPIN P0, [R10], R6, R7 ;  /* 0x000000060a00758d */ /* 0x000e240001800007 */
[----:B0-----:R-:W-:Y:S05]  /*03b0*/  @!P0 BRA `(.L_x_5) ;  /* 0xfffffffc00f08947 */ /* 0x001fea000383ffff */
[----:B------:R-:W-:Y:S05]  /*03c0*/  BSYNC.RECONVERGENT B2 ;  /* 0x0000000000027941 */ /* 0x000fea0003800200 */
.L_x_4:
[----:B------:R-:W-:Y:S01]  /*03d0*/  IADD3 R4, PT, PT, R4, 0x1, RZ ;  /* 0x0000000104047810 */ /* 0x000fe20007ffe0ff */
[----:B------:R-:W-:-:S03]  /*03e0*/  IMAD.IADD R5, R2, 0x1, R5 ;  /* 0x0000000102057824 */ /* 0x000fc600078e0205 */
[----:B------:R-:W-:-:S13]  /*03f0*/  ISETP.NE.AND P0, PT, R4, RZ, PT ;  /* 0x000000ff0400720c */ /* 0x000fda0003f05270 */
[----:B------:R-:W-:Y:S05]  /*0400*/  @P0 BRA `(.L_x_6) ;  /* 0xfffffffc00cc0947 */ /* 0x000fea000383ffff */
.L_x_3:
[----:B------:R-:W-:Y:S05]  /*0410*/  BSYNC.RECONVERGENT B1 ;  /* 0x0000000000017941 */ /* 0x000fea0003800200 */
.L_x_2:
[----:B------:R-:W-:-:S13]  /*0420*/  ISETP.GE.U32.AND P0, PT, R8, 0x3, PT ;  /* 0x000000030800780c */ /* 0x000fda0003f06070 */
[----:B------:R-:W-:Y:S05]  /*0430*/  @!P0 BRA `(.L_x_1) ;  /* 0x0000000000a08947 */ /* 0x000fea0003800000 */
[----:B------:R-:W0:Y:S01]  /*0440*/  S2R R7, SR_CgaCtaId ;  /* 0x0000000000077919 */ /* 0x000e220000008800 */
[----:B------:R-:W-:-:S04]  /*0450*/  MOV R4, 0x400 ;  /* 0x0000040000047802 */ /* 0x000fc80000000f00 */
[----:B0-----:R-:W-:-:S07]  /*0460*/  LEA R4, R7, R4, 0x18 ;  /* 0x0000000407047211 */ /* 0x001fce00078ec0ff */
.L_x_15:
[----:B------:R-:W0:Y:S02]  /*0470*/  LDC.64 R6, c[0x0][0x380] ;  /* 0x0000e000ff067b82 */ /* 0x000e240000000a00 */
[----:B0-----:R-:W-:-:S05]  /*0480*/  IMAD.WIDE R6, R5, 0x4, R6 ;  /* 0x0000000405067825 */ /* 0x001fca00078e0206 */
[----:B------:R0:W5:Y:S01]  /*0490*/  LDG.E.CONSTANT R11, desc[UR6][R6.64] ;  /* 0x00000006060b7981 */ /* 0x000162000c1e9900 */
[----:B------:R-:W-:Y:S01]  /*04a0*/  BSSY.RECONVERGENT B1, `(.L_x_7) ;  /* 0x0000005000017945 */ /* 0x000fe20003800200 */
.L_x_8:
[----:B------:R-:W1:Y:S02]  /*04b0*/  LDS R8, [R4] ;  /* 0x0000000004087984 */ /* 0x000e640000000800 */
[----:B-1---5:R-:W-:-:S05]  /*04c0*/  FADD R9, R11, R8 ;  /* 0x000000080b097221 */ /* 0x022fca0000000000 */
[----:B------:R-:W1:Y:S02]  /*04d0*/  ATOMS.CAST.SPIN P0, [R4], R8, R9 ;  /* 0x000000080400758d */ /* 0x000e640001800009 */
[----:B-1----:R-:W-:Y:S05]  /*04e0*/  @!P0 BRA `(.L_x_8) ;  /* 0xfffffffc00f08947 */ /* 0x002fea000383ffff */
[----:B------:R-:W-:Y:S05]  /*04f0*/  BSYNC.RECONVERGENT B1 ;  /* 0x0000000000017941 */ /* 0x000fea0003800200 */
.L_x_7:
[----:B0-----:R-:W-:-:S05]  /*0500*/  IMAD.WIDE R6, R2, 0x4, R6 ;  /* 0x0000000402067825 */ /* 0x001fca00078e0206 */
[----:B------:R0:W5:Y:S01]  /*0510*/  LDG.E.CONSTANT R11, desc[UR6][R6.64] ;  /* 0x00000006060b7981 */ /* 0x000162000c1e9900 */
[----:B------:R-:W-:Y:S01]  /*0520*/  BSSY.RECONVERGENT B1, `(.L_x_9) ;  /* 0x0000005000017945 */ /* 0x000fe20003800200 */
.L_x_10:
[----:B------:R-:W1:Y:S02]  /*0530*/  LDS R8, [R4] ;  /* 0x0000000004087984 */ /* 0x000e640000000800 */
[----:B-1---5:R-:W-:-:S05]  /*0540*/  FADD R9, R11, R8 ;  /* 0x000000080b097221 */ /* 0x022fca0000000000 */
[----:B------:R-:W1:Y:S02]  /*0550*/  ATOMS.CAST.SPIN P0, [R4], R8, R9 ;  /* 0x000000080400758d */ /* 0x000e640001800009 */
[----:B-1----:R-:W-:Y:S05]  /*0560*/  @!P0 BRA `(.L_x_10) ;  /* 0xfffffffc00f08947 */ /* 0x002fea000383ffff */
[----:B------:R-:W-:Y:S05]  /*0570*/  BSYNC.RECONVERGENT B1 ;  /* 0x0000000000017941 */ /* 0x000fea0003800200 */
.L_x_9:
[----:B0-----:R-:W-:-:S05]  /*0580*/  IMAD.WIDE R6, R2, 0x4, R6 ;  /* 0x0000000402067825 */ /* 0x001fca00078e0206 */
[----:B------:R0:W5:Y:S01]  /*0590*/  LDG.E.CONSTANT R11, desc[UR6][R6.64] ;  /* 0x00000006060b7981 */ /* 0x000162000c1e9900 */
[----:B------:R-:W-:Y:S01]  /*05a0*/  BSSY.RECONVERGENT B1, `(.L_x_11) ;  /* 0x0000005000017945 */ /* 0x000fe20003800200 */
.L_x_12:
[----:B------:R-:W1:Y:S02]  /*05b0*/  LDS R8, [R4] ;  /* 0x0000000004087984 */ /* 0x000e640000000800 */
[----:B-1---5:R-:W-:-:S05]  /*05c0*/  FADD R9, R11, R8 ;  /* 0x000000080b097221 */ /* 0x022fca0000000000 */
[----:B------:R-:W1:Y:S02]  /*05d0*/  ATOMS.CAST.SPIN P0, [R4], R8, R9 ;  /* 0x000000080400758d */ /* 0x000e640001800009 */
[----:B-1----:R-:W-:Y:S05]  /*05e0*/  @!P0 BRA `(.L_x_12) ;  /* 0xfffffffc00f08947 */ /* 0x002fea000383ffff */
[----:B------:R-:W-:Y:S05]  /*05f0*/  BSYNC.RECONVERGENT B1 ;  /* 0x0000000000017941 */ /* 0x000fea0003800200 */
.L_x_11:
[----:B0-----:R-:W-:-:S05]  /*0600*/  IMAD.WIDE R6, R2, 0x4, R6 ;  /* 0x0000000402067825 */ /* 0x001fca00078e0206 */
[----:B------:R0:W5:Y:S01]  /*0610*/  LDG.E.CONSTANT R9, desc[UR6][R6.64] ;  /* 0x0000000606097981 */ /* 0x000162000c1e9900 */
[----:B------:R-:W-:Y:S01]  /*0620*/  BSSY.RECONVERGENT B1, `(.L_x_13) ;  /* 0x0000005000017945 */ /* 0x000fe20003800200 */
.L_x_14:
[----:B0-----:R-:W0:Y:S02]  /*0630*/  LDS R6, [R4] ;  /* 0x0000000004067984 */ /* 0x001e240000000800 */
[----:B0----5:R-:W-:-:S05]  /*0640*/  FADD R7, R9, R6 ;  /* 0x0000000609077221 */ /* 0x021fca0000000000 */
[----:B------:R-:W0:Y:S02]  /*0650*/  ATOMS.CAST.SPIN P0, [R4], R6, R7 ;  /* 0x000000060400758d */ /* 0x000e240001800007 */
[----:B0-----:R-:W-:Y:S05]  /*0660*/  @!P0 BRA `(.L_x_14) ;  /* 0xfffffffc00f08947 */ /* 0x001fea000383ffff */
[----:B------:R-:W-:Y:S05]  /*0670*/  BSYNC.RECONVERGENT B1 ;  /* 0x0000000000017941 */ /* 0x000fea0003800200 */
.L_x_13:
[----:B------:R-:W0:Y:S01]  /*0680*/  LDCU UR4, c[0x0][0x390] ;  /* 0x00007200ff0477ac */ /* 0x000e220008000800 */
[----:B------:R-:W-:-:S04]  /*0690*/  LEA R5, R2, R5, 0x2 ;  /* 0x0000000502057211 */ /* 0x000fc800078e10ff */
[----:B0-----:R-:W-:-:S13]  /*06a0*/  ISETP.GE.AND P0, PT, R5, UR4, PT ;  /* 0x0000000405007c0c */ /* 0x001fda000bf06270 */
[----:B------:R-:W-:Y:S05]  /*06b0*/  @!P0 BRA `(.L_x_15) ;  /* 0xfffffffc006c8947 */ /* 0x000fea000383ffff */
.L_x_1:
[----:B------:R-:W-:Y:S05]  /*06c0*/  BSYNC.RECONVERGENT B0 ;  /* 0x0000000000007941 */ /* 0x000fea0003800200 */
.L_x_0:
[----:B------:R-:W-:Y:S01]  /*06d0*/  BAR.SYNC.DEFER_BLOCKING 0x0 ;  /* 0x0000000000007b1d */ /* 0x000fe20000010000 */
[----:B------:R-:W-:-:S13]  /*06e0*/  ISETP.NE.AND P0, PT, R3, RZ, PT ;  /* 0x000000ff0300720c */ /* 0x000fda0003f05270 */
[----:B------:R-:W-:Y:S05]  /*06f0*/  @P0 EXIT ;  /* 0x000000000000094d */ /* 0x000fea0003800000 */
[----:B------:R-:W0:Y:S01]  /*0700*/  S2UR UR5, SR_CgaCtaId ;  /* 0x00000000000579c3 */ /* 0x000e220000008800 */
[----:B------:R-:W-:-:S07]  /*0710*/  UMOV UR4, 0x400 ;  /* 0x0000040000047882 */ /* 0x000fce0000000000 */
[----:B------:R-:W1:Y:S01]  /*0720*/  LDC.64 R2, c[0x0][0x388] ;  /* 0x0000e200ff027b82 */ /* 0x000e620000000a00 */
[----:B0-----:R-:W-:Y:S01]  /*0730*/  ULEA UR4, UR5, UR4, 0x18 ;  /* 0x0000000405047291 */ /* 0x001fe2000f8ec0ff */
[----:B-1----:R-:W-:-:S08]  /*0740*/  IMAD.WIDE.U32 R2, R0, 0x4, R2 ;  /* 0x0000000400027825 */ /* 0x002fd000078e0002 */
[----:B------:R-:W0:Y:S04]  /*0750*/  LDS R5, [UR4] ;  /* 0x00000004ff057984 */ /* 0x000e280008000800 */
[----:B0-----:R-:W-:Y:S01]  /*0760*/  STG.E desc[UR6][R2.64], R5 ;  /* 0x0000000502007986 */ /* 0x001fe2000c101906 */
[----:B------:R-:W-:Y:S05]  /*0770*/  EXIT ;  /* 0x000000000000794d */ /* 0x000fea0003800000 */
.L_x_16:
[----:B------:R-:W-:-:S00]  /*0780*/  BRA `(.L_x_16) ;  /* 0xfffffffc00fc7947 */ /* 0x000fc0000383ffff */
[----:B------:R-:W-:-:S00]  /*0790*/  NOP ;  /* 0x0000000000007918 */ /* 0x000fc00000000000 */
        /* <DEDUP_REMOVED lines=14> */
.L_x_17:


//--------------------- .nv.shared._Z16reduction_atomicPKfPfi --------------------------
	.section	.nv.shared._Z16reduction_atomicPKfPfi,"aw",@nobits
	.sectionflags	@""
	.align	16
	.zero		1024


//--------------------- .nv.shared.reserved.0     --------------------------
	.section	.nv.shared.reserved.0,"aw",@nobits
	.weak		__nv_reservedSMEM_offset_0_alias
	.size		__nv_reservedSMEM_offset_0_alias, 0, 64
	.other		__nv_reservedSMEM_offset_0_alias,@"STO_CUDA_RESERVED_SHARED STV_DEFAULT"
__nv_reservedSMEM_offset_0_alias:
	.zero		0
	.zero		64


//--------------------- .nv.constant0._Z16reduction_atomicPKfPfi --------------------------
	.section	.nv.constant0._Z16reduction_atomicPKfPfi,"a",@progbits
	.sectionflags	@""
	.align	4
.nv.constant0._Z16reduction_atomicPKfPfi:
	.zero		916


//--------------------- SYMBOLS --------------------------

	.type		.nv.reservedSmem.offset0,@object
	.size		.nv.reservedSmem.offset0,0x4
	.type		.nv.reservedSmem.cap,@object
	.size		.nv.reservedSmem.cap,0x4
